//
// Generated by NVIDIA NVVM Compiler
//
// Compiler Build ID: CL-36424714
// Cuda compilation tools, release 13.0, V13.0.88
// Based on NVVM 20.0.0
//

.version 9.0
.target sm_100
.address_size 64

	// .globl	_Z13copyImgKernelPjS_ii

.visible .entry _Z13copyImgKernelPjS_ii(
	.param .u64 .ptr .align 1 _Z13copyImgKernelPjS_ii_param_0,
	.param .u64 .ptr .align 1 _Z13copyImgKernelPjS_ii_param_1,
	.param .u32 _Z13copyImgKernelPjS_ii_param_2,
	.param .u32 _Z13copyImgKernelPjS_ii_param_3
)
{
	.reg .pred 	%p<4>;
	.reg .b32 	%r<15>;
	.reg .b64 	%rd<8>;

	ld.param.u64 	%rd1, [_Z13copyImgKernelPjS_ii_param_0];
	ld.param.u64 	%rd2, [_Z13copyImgKernelPjS_ii_param_1];
	ld.param.u32 	%r3, [_Z13copyImgKernelPjS_ii_param_2];
	ld.param.u32 	%r4, [_Z13copyImgKernelPjS_ii_param_3];
	mov.u32 	%r6, %tid.x;
	mov.u32 	%r7, %ctaid.x;
	mov.u32 	%r8, %ntid.x;
	mad.lo.s32 	%r1, %r7, %r8, %r6;
	mov.u32 	%r9, %tid.y;
	mov.u32 	%r10, %ctaid.y;
	mov.u32 	%r11, %ntid.y;
	mad.lo.s32 	%r12, %r10, %r11, %r9;
	setp.ge.s32 	%p1, %r1, %r3;
	setp.ge.s32 	%p2, %r12, %r4;
	or.pred  	%p3, %p1, %p2;
	@%p3 bra 	$L__BB0_2;
	cvta.to.global.u64 	%rd3, %rd1;
	cvta.to.global.u64 	%rd4, %rd2;
	mad.lo.s32 	%r13, %r3, %r12, %r1;
	mul.wide.s32 	%rd5, %r13, 4;
	add.s64 	%rd6, %rd3, %rd5;
	ld.global.u32 	%r14, [%rd6];
	add.s64 	%rd7, %rd4, %rd5;
	st.global.u32 	[%rd7], %r14;
$L__BB0_2:
	ret;

}
	// .globl	_Z21linearTransformKernelPjS_iiff
.visible .entry _Z21linearTransformKernelPjS_iiff(
	.param .u64 .ptr .align 1 _Z21linearTransformKernelPjS_iiff_param_0,
	.param .u64 .ptr .align 1 _Z21linearTransformKernelPjS_iiff_param_1,
	.param .u32 _Z21linearTransformKernelPjS_iiff_param_2,
	.param .u32 _Z21linearTransformKernelPjS_iiff_param_3,
	.param .f32 _Z21linearTransformKernelPjS_iiff_param_4,
	.param .f32 _Z21linearTransformKernelPjS_iiff_param_5
)
{
	.reg .pred 	%p<7>;
	.reg .b32 	%r<35>;
	.reg .b32 	%f<9>;
	.reg .b64 	%rd<8>;

	ld.param.u64 	%rd1, [_Z21linearTransformKernelPjS_iiff_param_0];
	ld.param.u64 	%rd2, [_Z21linearTransformKernelPjS_iiff_param_1];
	ld.param.u32 	%r3, [_Z21linearTransformKernelPjS_iiff_param_2];
	ld.param.u32 	%r4, [_Z21linearTransformKernelPjS_iiff_param_3];
	ld.param.f32 	%f1, [_Z21linearTransformKernelPjS_iiff_param_4];
	ld.param.f32 	%f2, [_Z21linearTransformKernelPjS_iiff_param_5];
	mov.u32 	%r6, %tid.x;
	mov.u32 	%r7, %ctaid.x;
	mov.u32 	%r8, %ntid.x;
	mad.lo.s32 	%r1, %r7, %r8, %r6;
	mov.u32 	%r9, %tid.y;
	mov.u32 	%r10, %ctaid.y;
	mov.u32 	%r11, %ntid.y;
	mad.lo.s32 	%r12, %r10, %r11, %r9;
	setp.ge.s32 	%p1, %r1, %r3;
	setp.ge.s32 	%p2, %r12, %r4;
	or.pred  	%p3, %p1, %p2;
	@%p3 bra 	$L__BB1_2;
	cvta.to.global.u64 	%rd3, %rd1;
	cvta.to.global.u64 	%rd4, %rd2;
	mad.lo.s32 	%r13, %r3, %r12, %r1;
	mul.wide.s32 	%rd5, %r13, 4;
	add.s64 	%rd6, %rd3, %rd5;
	ld.global.u32 	%r14, [%rd6];
	shr.u32 	%r15, %r14, 24;
	cvt.rn.f32.u32 	%f3, %r15;
	fma.rn.f32 	%f4, %f1, %f3, %f2;
	setp.gt.f32 	%p4, %f4, 0f437F0000;
	cvt.rzi.u32.f32 	%r16, %f4;
	shr.u32 	%r17, %r14, 16;
	and.b32  	%r18, %r17, 255;
	cvt.rn.f32.u32 	%f5, %r18;
	fma.rn.f32 	%f6, %f1, %f5, %f2;
	setp.gt.f32 	%p5, %f6, 0f437F0000;
	cvt.rzi.u32.f32 	%r19, %f6;
	shr.u32 	%r20, %r14, 8;
	and.b32  	%r21, %r20, 255;
	cvt.rn.f32.u32 	%f7, %r21;
	fma.rn.f32 	%f8, %f1, %f7, %f2;
	setp.gt.f32 	%p6, %f8, 0f437F0000;
	cvt.rzi.u32.f32 	%r22, %f8;
	and.b32  	%r23, %r14, 255;
	shl.b32 	%r24, %r16, 24;
	selp.b32 	%r25, -16777216, %r24, %p4;
	shl.b32 	%r26, %r19, 16;
	and.b32  	%r27, %r26, 16711680;
	selp.b32 	%r28, 16711680, %r27, %p5;
	shl.b32 	%r29, %r22, 8;
	and.b32  	%r30, %r29, 65280;
	selp.b32 	%r31, 65280, %r30, %p6;
	or.b32  	%r32, %r25, %r23;
	or.b32  	%r33, %r32, %r28;
	or.b32  	%r34, %r33, %r31;
	add.s64 	%rd7, %rd4, %rd5;
	st.global.u32 	[%rd7], %r34;
$L__BB1_2:
	ret;

}
	// .globl	_Z12mirrorKernelPjS_ii
.visible .entry _Z12mirrorKernelPjS_ii(
	.param .u64 .ptr .align 1 _Z12mirrorKernelPjS_ii_param_0,
	.param .u64 .ptr .align 1 _Z12mirrorKernelPjS_ii_param_1,
	.param .u32 _Z12mirrorKernelPjS_ii_param_2,
	.param .u32 _Z12mirrorKernelPjS_ii_param_3
)
{
	.reg .pred 	%p<5>;
	.reg .b32 	%r<22>;
	.reg .b64 	%rd<9>;

	ld.param.u64 	%rd1, [_Z12mirrorKernelPjS_ii_param_0];
	ld.param.u64 	%rd2, [_Z12mirrorKernelPjS_ii_param_1];
	ld.param.u32 	%r3, [_Z12mirrorKernelPjS_ii_param_2];
	ld.param.u32 	%r4, [_Z12mirrorKernelPjS_ii_param_3];
	mov.u32 	%r6, %tid.x;
	mov.u32 	%r7, %ctaid.x;
	mov.u32 	%r8, %ntid.x;
	mad.lo.s32 	%r1, %r7, %r8, %r6;
	mov.u32 	%r9, %tid.y;
	mov.u32 	%r10, %ctaid.y;
	mov.u32 	%r11, %ntid.y;
	mad.lo.s32 	%r12, %r10, %r11, %r9;
	setp.le.s32 	%p1, %r3, %r1;
	setp.ge.s32 	%p2, %r12, %r4;
	or.pred  	%p3, %p1, %p2;
	@%p3 bra 	$L__BB2_2;
	cvta.to.global.u64 	%rd3, %rd1;
	cvta.to.global.u64 	%rd4, %rd2;
	mul.lo.s32 	%r13, %r3, %r12;
	add.s32 	%r14, %r13, %r1;
	shr.u32 	%r15, %r3, 31;
	add.s32 	%r16, %r3, %r15;
	shr.s32 	%r17, %r16, 1;
	setp.lt.s32 	%p4, %r1, %r17;
	sub.s32 	%r18, %r3, %r1;
	add.s32 	%r19, %r18, %r13;
	selp.b32 	%r20, %r14, %r19, %p4;
	mul.wide.s32 	%rd5, %r20, 4;
	add.s64 	%rd6, %rd3, %rd5;
	ld.global.u32 	%r21, [%rd6];
	mul.wide.s32 	%rd7, %r14, 4;
	add.s64 	%rd8, %rd4, %rd7;
	st.global.u32 	[%rd8], %r21;
$L__BB2_2:
	ret;

}
	// .globl	_Z8bwKernelPjS_ii
.visible .entry _Z8bwKernelPjS_ii(
	.param .u64 .ptr .align 1 _Z8bwKernelPjS_ii_param_0,
	.param .u64 .ptr .align 1 _Z8bwKernelPjS_ii_param_1,
	.param .u32 _Z8bwKernelPjS_ii_param_2,
	.param .u32 _Z8bwKernelPjS_ii_param_3
)
{
	.reg .pred 	%p<4>;
	.reg .b16 	%rs<3>;
	.reg .b32 	%r<30>;
	.reg .b64 	%rd<8>;

	ld.param.u64 	%rd1, [_Z8bwKernelPjS_ii_param_0];
	ld.param.u64 	%rd2, [_Z8bwKernelPjS_ii_param_1];
	ld.param.u32 	%r3, [_Z8bwKernelPjS_ii_param_2];
	ld.param.u32 	%r4, [_Z8bwKernelPjS_ii_param_3];
	mov.u32 	%r6, %tid.x;
	mov.u32 	%r7, %ctaid.x;
	mov.u32 	%r8, %ntid.x;
	mad.lo.s32 	%r1, %r7, %r8, %r6;
	mov.u32 	%r9, %tid.y;
	mov.u32 	%r10, %ctaid.y;
	mov.u32 	%r11, %ntid.y;
	mad.lo.s32 	%r12, %r10, %r11, %r9;
	setp.ge.s32 	%p1, %r1, %r3;
	setp.ge.s32 	%p2, %r12, %r4;
	or.pred  	%p3, %p1, %p2;
	@%p3 bra 	$L__BB3_2;
	cvta.to.global.u64 	%rd3, %rd1;
	cvta.to.global.u64 	%rd4, %rd2;
	mad.lo.s32 	%r13, %r3, %r12, %r1;
	mul.wide.s32 	%rd5, %r13, 4;
	add.s64 	%rd6, %rd3, %rd5;
	ld.global.u32 	%r14, [%rd6];
	and.b32  	%r15, %r14, 255;
	shr.u32 	%r16, %r14, 24;
	shr.u32 	%r17, %r14, 16;
	and.b32  	%r18, %r17, 255;
	add.s32 	%r19, %r18, %r16;
	shr.u32 	%r20, %r14, 8;
	and.b32  	%r21, %r20, 255;
	add.s32 	%r22, %r19, %r21;
	cvt.u16.u32 	%rs1, %r22;
	mul.hi.u16 	%rs2, %rs1, 21846;
	cvt.u32.u16 	%r23, %rs2;
	shl.b32 	%r24, %r23, 24;
	shl.b32 	%r25, %r23, 16;
	mul.wide.u16 	%r26, %rs2, 256;
	or.b32  	%r27, %r25, %r15;
	add.s32 	%r28, %r27, %r24;
	add.s32 	%r29, %r28, %r26;
	add.s64 	%rd7, %rd4, %rd5;
	st.global.u32 	[%rd7], %r29;
$L__BB3_2:
	ret;

}
	// .globl	_Z11sobelKernelPjS_ii
.visible .entry _Z11sobelKernelPjS_ii(
	.param .u64 .ptr .align 1 _Z11sobelKernelPjS_ii_param_0,
	.param .u64 .ptr .align 1 _Z11sobelKernelPjS_ii_param_1,
	.param .u32 _Z11sobelKernelPjS_ii_param_2,
	.param .u32 _Z11sobelKernelPjS_ii_param_3
)
{
	.reg .pred 	%p<12>;
	.reg .b32 	%r<44>;
	.reg .b32 	%f<32>;
	.reg .b64 	%rd<22>;

	ld.param.u64 	%rd4, [_Z11sobelKernelPjS_ii_param_0];
	ld.param.u64 	%rd3, [_Z11sobelKernelPjS_ii_param_1];
	ld.param.u32 	%r8, [_Z11sobelKernelPjS_ii_param_2];
	ld.param.u32 	%r10, [_Z11sobelKernelPjS_ii_param_3];
	cvta.to.global.u64 	%rd1, %rd4;
	mov.u32 	%r11, %tid.x;
	mov.u32 	%r12, %ctaid.x;
	mov.u32 	%r13, %ntid.x;
	mad.lo.s32 	%r1, %r12, %r13, %r11;
	mov.u32 	%r14, %tid.y;
	mov.u32 	%r15, %ctaid.y;
	mov.u32 	%r16, %ntid.y;
	mad.lo.s32 	%r17, %r15, %r16, %r14;
	setp.ge.s32 	%p1, %r1, %r8;
	setp.ge.s32 	%p2, %r17, %r10;
	or.pred  	%p3, %p1, %p2;
	@%p3 bra 	$L__BB4_4;
	mul.lo.s32 	%r3, %r8, %r17;
	add.s32 	%r4, %r3, %r1;
	mul.wide.s32 	%rd5, %r4, 4;
	add.s64 	%rd2, %rd1, %rd5;
	ld.global.u32 	%r5, [%rd2];
	setp.lt.s32 	%p4, %r1, 1;
	add.s32 	%r19, %r8, -1;
	setp.ge.s32 	%p5, %r1, %r19;
	or.pred  	%p6, %p4, %p5;
	setp.eq.s32 	%p7, %r17, 0;
	or.pred  	%p8, %p7, %p6;
	add.s32 	%r20, %r10, -1;
	setp.ge.u32 	%p9, %r17, %r20;
	mov.b32 	%r43, 0;
	or.pred  	%p10, %p8, %p9;
	@%p10 bra 	$L__BB4_3;
	sub.s32 	%r21, %r3, %r8;
	cvt.s64.s32 	%rd6, %r21;
	cvt.u64.u32 	%rd7, %r1;
	add.s64 	%rd8, %rd7, %rd6;
	shl.b64 	%rd9, %rd8, 2;
	add.s64 	%rd10, %rd1, %rd9;
	ld.global.u8 	%r22, [%rd10+-1];
	cvt.rn.f32.u32 	%f1, %r22;
	mov.f32 	%f2, 0f00000000;
	sub.f32 	%f3, %f2, %f1;
	ld.global.u8 	%r23, [%rd2+-1];
	cvt.rn.f32.u32 	%f4, %r23;
	add.f32 	%f5, %f4, %f4;
	sub.f32 	%f6, %f3, %f5;
	shl.b32 	%r24, %r8, 1;
	add.s32 	%r25, %r21, %r24;
	cvt.s64.s32 	%rd11, %r25;
	add.s64 	%rd12, %rd7, %rd11;
	shl.b64 	%rd13, %rd12, 2;
	add.s64 	%rd14, %rd1, %rd13;
	ld.global.u8 	%r26, [%rd14+-1];
	cvt.rn.f32.u32 	%f7, %r26;
	sub.f32 	%f8, %f6, %f7;
	add.f32 	%f9, %f3, %f7;
	add.s32 	%r27, %r1, %r21;
	mul.wide.s32 	%rd15, %r27, 4;
	add.s64 	%rd16, %rd1, %rd15;
	ld.global.u8 	%r28, [%rd16+3];
	cvt.rn.f32.u32 	%f10, %r28;
	add.f32 	%f11, %f8, 0f00000000;
	add.f32 	%f12, %f10, %f10;
	sub.f32 	%f13, %f9, %f12;
	add.f32 	%f14, %f11, 0f00000000;
	add.f32 	%f15, %f13, 0f00000000;
	mul.wide.s32 	%rd17, %r8, 4;
	add.s64 	%rd18, %rd2, %rd17;
	ld.global.u8 	%r29, [%rd18+3];
	shl.b32 	%r30, %r29, 1;
	add.f32 	%f16, %f14, 0f00000000;
	cvt.rn.f32.u32 	%f17, %r30;
	add.f32 	%f18, %f15, %f17;
	ld.global.u8 	%r31, [%rd16+7];
	cvt.rn.f32.u32 	%f19, %r31;
	add.f32 	%f20, %f16, %f19;
	sub.f32 	%f21, %f18, %f19;
	ld.global.u8 	%r32, [%rd2+7];
	shl.b32 	%r33, %r32, 1;
	cvt.rn.f32.u32 	%f22, %r33;
	add.f32 	%f23, %f20, %f22;
	add.f32 	%f24, %f21, 0f00000000;
	ld.global.u8 	%r34, [%rd18+7];
	cvt.rn.f32.u32 	%f25, %r34;
	add.f32 	%f26, %f23, %f25;
	add.f32 	%f27, %f24, %f25;
	mul.f32 	%f28, %f27, %f27;
	fma.rn.f32 	%f29, %f26, %f26, %f28;
	sqrt.rn.f32 	%f30, %f29;
	setp.gt.f32 	%p11, %f30, 0f437F0000;
	selp.f32 	%f31, 0f437F0000, %f30, %p11;
	cvt.rzi.u32.f32 	%r35, %f31;
	and.b32  	%r43, %r35, 255;
$L__BB4_3:
	shl.b32 	%r36, %r43, 24;
	shl.b32 	%r37, %r43, 16;
	shl.b32 	%r38, %r43, 8;
	and.b32  	%r39, %r5, 255;
	or.b32  	%r40, %r37, %r39;
	or.b32  	%r41, %r40, %r36;
	or.b32  	%r42, %r41, %r38;
	cvta.to.global.u64 	%rd19, %rd3;
	add.s64 	%rd21, %rd19, %rd5;
	st.global.u32 	[%rd21], %r42;
$L__BB4_4:
	ret;

}


// ===== COMPILED SASS (sm_100) =====

	.target	sm_100

	.elftype	@"ET_EXEC"


//--------------------- .note.nv.tkinfo           --------------------------
	.section	.note.nv.tkinfo,"",@"SHT_NOTE"
	.sectionflags	@"SHF_NOTE_NV_TKINFO"
	.tkinfo
        /*0018*/ 	.word	0x00000002
        /*0030*/ 	.string	""
        /*0030*/ 	.string	"ptxas"
        /*0030*/ 	.string	"Cuda compilation tools, release 13.0, V13.0.88"
        /*0030*/ 	.string	"Build cuda_13.0.r13.0/compiler.36424714_0"
        /*0030*/ 	.string	"-arch sm_100 -m 64 "



//--------------------- .note.nv.cuinfo           --------------------------
	.section	.note.nv.cuinfo,"",@"SHT_NOTE"
	.sectionflags	@"SHF_NOTE_NV_CUINFO"
        /*0018*/ 	.short	0x0002
        /*001a*/ 	.short	0x0064
        /*001c*/ 	.short	0x0082
	.zero		2


//--------------------- .nv.info                  --------------------------
	.section	.nv.info,"",@"SHT_CUDA_INFO"
	.align	4


	//----- nvinfo : EIATTR_REGCOUNT
	.align		4
        /*0000*/ 	.byte	0x04, 0x2f
        /*0002*/ 	.short	(.L_1 - .L_0)
	.align		4
.L_0:
        /*0004*/ 	.word	index@(_Z13copyImgKernelPjS_ii)
        /*0008*/ 	.word	0x0000000a


	//----- nvinfo : EIATTR_FRAME_SIZE
	.align		4
.L_1:
        /*000c*/ 	.byte	0x04, 0x11
        /*000e*/ 	.short	(.L_3 - .L_2)
	.align		4
.L_2:
        /*0010*/ 	.word	index@(_Z13copyImgKernelPjS_ii)
        /*0014*/ 	.word	0x00000000


	//----- nvinfo : EIATTR_REGCOUNT
	.align		4
.L_3:
        /*0018*/ 	.byte	0x04, 0x2f
        /*001a*/ 	.short	(.L_5 - .L_4)
	.align		4
.L_4:
        /*001c*/ 	.word	index@(_Z21linearTransformKernelPjS_iiff)
        /*0020*/ 	.word	0x00000010


	//----- nvinfo : EIATTR_FRAME_SIZE
	.align		4
.L_5:
        /*0024*/ 	.byte	0x04, 0x11
        /*0026*/ 	.short	(.L_7 - .L_6)
	.align		4
.L_6:
        /*0028*/ 	.word	index@(_Z21linearTransformKernelPjS_iiff)
        /*002c*/ 	.word	0x00000000


	//----- nvinfo : EIATTR_REGCOUNT
	.align		4
.L_7:
        /*0030*/ 	.byte	0x04, 0x2f
        /*0032*/ 	.short	(.L_9 - .L_8)
	.align		4
.L_8:
        /*0034*/ 	.word	index@(_Z12mirrorKernelPjS_ii)
        /*0038*/ 	.word	0x0000000a


	//----- nvinfo : EIATTR_FRAME_SIZE
	.align		4
.L_9:
        /*003c*/ 	.byte	0x04, 0x11
        /*003e*/ 	.short	(.L_11 - .L_10)
	.align		4
.L_10:
        /*0040*/ 	.word	index@(_Z12mirrorKernelPjS_ii)
        /*0044*/ 	.word	0x00000000


	//----- nvinfo : EIATTR_REGCOUNT
	.align		4
.L_11:
        /*0048*/ 	.byte	0x04, 0x2f
        /*004a*/ 	.short	(.L_13 - .L_12)
	.align		4
.L_12:
        /*004c*/ 	.word	index@(_Z8bwKernelPjS_ii)
        /*0050*/ 	.word	0x0000000c


	//----- nvinfo : EIATTR_FRAME_SIZE
	.align		4
.L_13:
        /*0054*/ 	.byte	0x04, 0x11
        /*0056*/ 	.short	(.L_15 - .L_14)
	.align		4
.L_14:
        /*0058*/ 	.word	index@(_Z8bwKernelPjS_ii)
        /*005c*/ 	.word	0x00000000


	//----- nvinfo : EIATTR_REGCOUNT
	.align		4
.L_15:
        /*0060*/ 	.byte	0x04, 0x2f
        /*0062*/ 	.short	(.L_17 - .L_16)
	.align		4
.L_16:
        /*0064*/ 	.word	index@(_Z11sobelKernelPjS_ii)
        /*0068*/ 	.word	0x00000016


	//----- nvinfo : EIATTR_FRAME_SIZE
	.align		4
.L_17:
        /*006c*/ 	.byte	0x04, 0x11
        /*006e*/ 	.short	(.L_19 - .L_18)
	.align		4
.L_18:
        /*0070*/ 	.word	index@($__internal_0_$__cuda_sm20_sqrt_rn_f32_slowpath)
        /*0074*/ 	.word	0x00000000


	//----- nvinfo : EIATTR_FRAME_SIZE
	.align		4
.L_19:
        /*0078*/ 	.byte	0x04, 0x11
        /*007a*/ 	.short	(.L_21 - .L_20)
	.align		4
.L_20:
        /*007c*/ 	.word	index@(_Z11sobelKernelPjS_ii)
        /*0080*/ 	.word	0x00000000


	//----- nvinfo : EIATTR_MIN_STACK_SIZE
	.align		4
.L_21:
        /*0084*/ 	.byte	0x04, 0x12
        /*0086*/ 	.short	(.L_23 - .L_22)
	.align		4
.L_22:
        /*0088*/ 	.word	index@(_Z11sobelKernelPjS_ii)
        /*008c*/ 	.word	0x00000000


	//----- nvinfo : EIATTR_MIN_STACK_SIZE
	.align		4
.L_23:
        /*0090*/ 	.byte	0x04, 0x12
        /*0092*/ 	.short	(.L_25 - .L_24)
	.align		4
.L_24:
        /*0094*/ 	.word	index@(_Z8bwKernelPjS_ii)
        /*0098*/ 	.word	0x00000000


	//----- nvinfo : EIATTR_MIN_STACK_SIZE
	.align		4
.L_25:
        /*009c*/ 	.byte	0x04, 0x12
        /*009e*/ 	.short	(.L_27 - .L_26)
	.align		4
.L_26:
        /*00a0*/ 	.word	index@(_Z12mirrorKernelPjS_ii)
        /*00a4*/ 	.word	0x00000000


	//----- nvinfo : EIATTR_MIN_STACK_SIZE
	.align		4
.L_27:
        /*00a8*/ 	.byte	0x04, 0x12
        /*00aa*/ 	.short	(.L_29 - .L_28)
	.align		4
.L_28:
        /*00ac*/ 	.word	index@(_Z21linearTransformKernelPjS_iiff)
        /*00b0*/ 	.word	0x00000000


	//----- nvinfo : EIATTR_MIN_STACK_SIZE
	.align		4
.L_29:
        /*00b4*/ 	.byte	0x04, 0x12
        /*00b6*/ 	.short	(.L_31 - .L_30)
	.align		4
.L_30:
        /*00b8*/ 	.word	index@(_Z13copyImgKernelPjS_ii)
        /*00bc*/ 	.word	0x00000000
.L_31:


//--------------------- .nv.compat                --------------------------
	.section	.nv.compat,"",@"SHT_CUDA_COMPAT_INFO"
	.align	4
        /*0000*/ 	.byte	0x02, 0x09, 0x00, 0x00, 0x02, 0x02, 0x01, 0x00, 0x02, 0x05, 0x05, 0x00, 0x03, 0x07, 0x01, 0x01
        /*0010*/ 	.byte	0x02, 0x03, 0x00, 0x00, 0x02, 0x06, 0x01, 0x00, 0x04, 0x0b, 0x08, 0x00, 0x01, 0x00, 0x00, 0x00
        /*0020*/ 	.byte	0x00, 0x00, 0x00, 0x00


//--------------------- .nv.info._Z11sobelKernelPjS_ii --------------------------
	.section	.nv.info._Z11sobelKernelPjS_ii,"",@"SHT_CUDA_INFO"
	.sectionflags	@""
	.align	4


	//----- nvinfo : EIATTR_CUDA_API_VERSION
	.align		4
        /*0000*/ 	.byte	0x04, 0x37
        /*0002*/ 	.short	(.L_33 - .L_32)
.L_32:
        /*0004*/ 	.word	0x00000082


	//----- nvinfo : EIATTR_KPARAM_INFO
	.align		4
.L_33:
        /*0008*/ 	.byte	0x04, 0x17
        /*000a*/ 	.short	(.L_35 - .L_34)
.L_34:
        /*000c*/ 	.word	0x00000000
        /*0010*/ 	.short	0x0003
        /*0012*/ 	.short	0x0014
        /*0014*/ 	.byte	0x00, 0xf0, 0x11, 0x00


	//----- nvinfo : EIATTR_KPARAM_INFO
	.align		4
.L_35:
        /*0018*/ 	.byte	0x04, 0x17
        /*001a*/ 	.short	(.L_37 - .L_36)
.L_36:
        /*001c*/ 	.word	0x00000000
        /*0020*/ 	.short	0x0002
        /*0022*/ 	.short	0x0010
        /*0024*/ 	.byte	0x00, 0xf0, 0x11, 0x00


	//----- nvinfo : EIATTR_KPARAM_INFO
	.align		4
.L_37:
        /*0028*/ 	.byte	0x04, 0x17
        /*002a*/ 	.short	(.L_39 - .L_38)
.L_38:
        /*002c*/ 	.word	0x00000000
        /*0030*/ 	.short	0x0001
        /*0032*/ 	.short	0x0008
        /*0034*/ 	.byte	0x00, 0xf5, 0x21, 0x00


	//----- nvinfo : EIATTR_KPARAM_INFO
	.align		4
.L_39:
        /*0038*/ 	.byte	0x04, 0x17
        /*003a*/ 	.short	(.L_41 - .L_40)
.L_40:
        /*003c*/ 	.word	0x00000000
        /*0040*/ 	.short	0x0000
        /*0042*/ 	.short	0x0000
        /*0044*/ 	.byte	0x00, 0xf5, 0x21, 0x00


	//----- nvinfo : EIATTR_SPARSE_MMA_MASK
	.align		4
.L_41:
        /*0048*/ 	.byte	0x03, 0x50
        /*004a*/ 	.short	0x0000


	//----- nvinfo : EIATTR_MAXREG_COUNT
	.align		4
        /*004c*/ 	.byte	0x03, 0x1b
        /*004e*/ 	.short	0x00ff


	//----- nvinfo : EIATTR_MERCURY_ISA_VERSION
	.align		4
        /*0050*/ 	.byte	0x03, 0x5f
        /*0052*/ 	.short	0x0101


	//----- nvinfo : EIATTR_VRC_CTA_INIT_COUNT
	.align		4
        /*0054*/ 	.byte	0x02, 0x4a
	.zero		1
	.zero		1


	//----- nvinfo : EIATTR_EXIT_INSTR_OFFSETS
	.align		4
        /*0058*/ 	.byte	0x04, 0x1c
        /*005a*/ 	.short	(.L_43 - .L_42)


	//   ....[0]....
.L_42:
        /*005c*/ 	.word	0x000000c0


	//   ....[1]....
        /*0060*/ 	.word	0x00000680


	//----- nvinfo : EIATTR_CRS_STACK_SIZE
	.align		4
.L_43:
        /*0064*/ 	.byte	0x04, 0x1e
        /*0066*/ 	.short	(.L_45 - .L_44)
.L_44:
        /*0068*/ 	.word	0x00000000


	//----- nvinfo : EIATTR_CBANK_PARAM_SIZE
	.align		4
.L_45:
        /*006c*/ 	.byte	0x03, 0x19
        /*006e*/ 	.short	0x0018


	//----- nvinfo : EIATTR_PARAM_CBANK
	.align		4
        /*0070*/ 	.byte	0x04, 0x0a
        /*0072*/ 	.short	(.L_47 - .L_46)
	.align		4
.L_46:
        /*0074*/ 	.word	index@(.nv.constant0._Z11sobelKernelPjS_ii)
        /*0078*/ 	.short	0x0380
        /*007a*/ 	.short	0x0018


	//----- nvinfo : EIATTR_SW_WAR
	.align		4
.L_47:
        /*007c*/ 	.byte	0x04, 0x36
        /*007e*/ 	.short	(.L_49 - .L_48)
.L_48:
        /*0080*/ 	.word	0x00000008
.L_49:


//--------------------- .nv.info._Z8bwKernelPjS_ii --------------------------
	.section	.nv.info._Z8bwKernelPjS_ii,"",@"SHT_CUDA_INFO"
	.sectionflags	@""
	.align	4


	//----- nvinfo : EIATTR_CUDA_API_VERSION
	.align		4
        /*0000*/ 	.byte	0x04, 0x37
        /*0002*/ 	.short	(.L_51 - .L_50)
.L_50:
        /*0004*/ 	.word	0x00000082


	//----- nvinfo : EIATTR_KPARAM_INFO
	.align		4
.L_51:
        /*0008*/ 	.byte	0x04, 0x17
        /*000a*/ 	.short	(.L_53 - .L_52)
.L_52:
        /*000c*/ 	.word	0x00000000
        /*0010*/ 	.short	0x0003
        /*0012*/ 	.short	0x0014
        /*0014*/ 	.byte	0x00, 0xf0, 0x11, 0x00


	//----- nvinfo : EIATTR_KPARAM_INFO
	.align		4
.L_53:
        /*0018*/ 	.byte	0x04, 0x17
        /*001a*/ 	.short	(.L_55 - .L_54)
.L_54:
        /*001c*/ 	.word	0x00000000
        /*0020*/ 	.short	0x0002
        /*0022*/ 	.short	0x0010
        /*0024*/ 	.byte	0x00, 0xf0, 0x11, 0x00


	//----- nvinfo : EIATTR_KPARAM_INFO
	.align		4
.L_55:
        /*0028*/ 	.byte	0x04, 0x17
        /*002a*/ 	.short	(.L_57 - .L_56)
.L_56:
        /*002c*/ 	.word	0x00000000
        /*0030*/ 	.short	0x0001
        /*0032*/ 	.short	0x0008
        /*0034*/ 	.byte	0x00, 0xf5, 0x21, 0x00


	//----- nvinfo : EIATTR_KPARAM_INFO
	.align		4
.L_57:
        /*0038*/ 	.byte	0x04, 0x17
        /*003a*/ 	.short	(.L_59 - .L_58)
.L_58:
        /*003c*/ 	.word	0x00000000
        /*0040*/ 	.short	0x0000
        /*0042*/ 	.short	0x0000
        /*0044*/ 	.byte	0x00, 0xf5, 0x21, 0x00


	//----- nvinfo : EIATTR_SPARSE_MMA_MASK
	.align		4
.L_59:
        /*0048*/ 	.byte	0x03, 0x50
        /*004a*/ 	.short	0x0000


	//----- nvinfo : EIATTR_MAXREG_COUNT
	.align		4
        /*004c*/ 	.byte	0x03, 0x1b
        /*004e*/ 	.short	0x00ff


	//----- nvinfo : EIATTR_MERCURY_ISA_VERSION
	.align		4
        /*0050*/ 	.byte	0x03, 0x5f
        /*0052*/ 	.short	0x0101


	//----- nvinfo : EIATTR_VRC_CTA_INIT_COUNT
	.align		4
        /*0054*/ 	.byte	0x02, 0x4a
	.zero		1
	.zero		1


	//----- nvinfo : EIATTR_EXIT_INSTR_OFFSETS
	.align		4
        /*0058*/ 	.byte	0x04, 0x1c
        /*005a*/ 	.short	(.L_61 - .L_60)


	//   ....[0]....
.L_60:
        /*005c*/ 	.word	0x000000c0


	//   ....[1]....
        /*0060*/ 	.word	0x00000220


	//----- nvinfo : EIATTR_CBANK_PARAM_SIZE
	.align		4
.L_61:
        /*0064*/ 	.byte	0x03, 0x19
        /*0066*/ 	.short	0x0018


	//----- nvinfo : EIATTR_PARAM_CBANK
	.align		4
        /*0068*/ 	.byte	0x04, 0x0a
        /*006a*/ 	.short	(.L_63 - .L_62)
	.align		4
.L_62:
        /*006c*/ 	.word	index@(.nv.constant0._Z8bwKernelPjS_ii)
        /*0070*/ 	.short	0x0380
        /*0072*/ 	.short	0x0018


	//----- nvinfo : EIATTR_SW_WAR
	.align		4
.L_63:
        /*0074*/ 	.byte	0x04, 0x36
        /*0076*/ 	.short	(.L_65 - .L_64)
.L_64:
        /*0078*/ 	.word	0x00000008
.L_65:


//--------------------- .nv.info._Z12mirrorKernelPjS_ii --------------------------
	.section	.nv.info._Z12mirrorKernelPjS_ii,"",@"SHT_CUDA_INFO"
	.sectionflags	@""
	.align	4


	//----- nvinfo : EIATTR_CUDA_API_VERSION
	.align		4
        /*0000*/ 	.byte	0x04, 0x37
        /*0002*/ 	.short	(.L_67 - .L_66)
.L_66:
        /*0004*/ 	.word	0x00000082


	//----- nvinfo : EIATTR_KPARAM_INFO
	.align		4
.L_67:
        /*0008*/ 	.byte	0x04, 0x17
        /*000a*/ 	.short	(.L_69 - .L_68)
.L_68:
        /*000c*/ 	.word	0x00000000
        /*0010*/ 	.short	0x0003
        /*0012*/ 	.short	0x0014
        /*0014*/ 	.byte	0x00, 0xf0, 0x11, 0x00


	//----- nvinfo : EIATTR_KPARAM_INFO
	.align		4
.L_69:
        /*0018*/ 	.byte	0x04, 0x17
        /*001a*/ 	.short	(.L_71 - .L_70)
.L_70:
        /*001c*/ 	.word	0x00000000
        /*0020*/ 	.short	0x0002
        /*0022*/ 	.short	0x0010
        /*0024*/ 	.byte	0x00, 0xf0, 0x11, 0x00


	//----- nvinfo : EIATTR_KPARAM_INFO
	.align		4
.L_71:
        /*0028*/ 	.byte	0x04, 0x17
        /*002a*/ 	.short	(.L_73 - .L_72)
.L_72:
        /*002c*/ 	.word	0x00000000
        /*0030*/ 	.short	0x0001
        /*0032*/ 	.short	0x0008
        /*0034*/ 	.byte	0x00, 0xf5, 0x21, 0x00


	//----- nvinfo : EIATTR_KPARAM_INFO
	.align		4
.L_73:
        /*0038*/ 	.byte	0x04, 0x17
        /*003a*/ 	.short	(.L_75 - .L_74)
.L_74:
        /*003c*/ 	.word	0x00000000
        /*0040*/ 	.short	0x0000
        /*0042*/ 	.short	0x0000
        /*0044*/ 	.byte	0x00, 0xf5, 0x21, 0x00


	//----- nvinfo : EIATTR_SPARSE_MMA_MASK
	.align		4
.L_75:
        /*0048*/ 	.byte	0x03, 0x50
        /*004a*/ 	.short	0x0000


	//----- nvinfo : EIATTR_MAXREG_COUNT
	.align		4
        /*004c*/ 	.byte	0x03, 0x1b
        /*004e*/ 	.short	0x00ff


	//----- nvinfo : EIATTR_MERCURY_ISA_VERSION
	.align		4
        /*0050*/ 	.byte	0x03, 0x5f
        /*0052*/ 	.short	0x0101


	//----- nvinfo : EIATTR_VRC_CTA_INIT_COUNT
	.align		4
        /*0054*/ 	.byte	0x02, 0x4a
	.zero		1
	.zero		1


	//----- nvinfo : EIATTR_EXIT_INSTR_OFFSETS
	.align		4
        /*0058*/ 	.byte	0x04, 0x1c
        /*005a*/ 	.short	(.L_77 - .L_76)


	//   ....[0]....
.L_76:
        /*005c*/ 	.word	0x000000c0


	//   ....[1]....
        /*0060*/ 	.word	0x000001b0


	//----- nvinfo : EIATTR_CBANK_PARAM_SIZE
	.align		4
.L_77:
        /*0064*/ 	.byte	0x03, 0x19
        /*0066*/ 	.short	0x0018


	//----- nvinfo : EIATTR_PARAM_CBANK
	.align		4
        /*0068*/ 	.byte	0x04, 0x0a
        /*006a*/ 	.short	(.L_79 - .L_78)
	.align		4
.L_78:
        /*006c*/ 	.word	index@(.nv.constant0._Z12mirrorKernelPjS_ii)
        /*0070*/ 	.short	0x0380
        /*0072*/ 	.short	0x0018


	//----- nvinfo : EIATTR_SW_WAR
	.align		4
.L_79:
        /*0074*/ 	.byte	0x04, 0x36
        /*0076*/ 	.short	(.L_81 - .L_80)
.L_80:
        /*0078*/ 	.word	0x00000008
.L_81:


//--------------------- .nv.info._Z21linearTransformKernelPjS_iiff --------------------------
	.section	.nv.info._Z21linearTransformKernelPjS_iiff,"",@"SHT_CUDA_INFO"
	.sectionflags	@""
	.align	4


	//----- nvinfo : EIATTR_CUDA_API_VERSION
	.align		4
        /*0000*/ 	.byte	0x04, 0x37
        /*0002*/ 	.short	(.L_83 - .L_82)
.L_82:
        /*0004*/ 	.word	0x00000082


	//----- nvinfo : EIATTR_KPARAM_INFO
	.align		4
.L_83:
        /*0008*/ 	.byte	0x04, 0x17
        /*000a*/ 	.short	(.L_85 - .L_84)
.L_84:
        /*000c*/ 	.word	0x00000000
        /*0010*/ 	.short	0x0005
        /*0012*/ 	.short	0x001c
        /*0014*/ 	.byte	0x00, 0xf0, 0x11, 0x00


	//----- nvinfo : EIATTR_KPARAM_INFO
	.align		4
.L_85:
        /*0018*/ 	.byte	0x04, 0x17
        /*001a*/ 	.short	(.L_87 - .L_86)
.L_86:
        /*001c*/ 	.word	0x00000000
        /*0020*/ 	.short	0x0004
        /*0022*/ 	.short	0x0018
        /*0024*/ 	.byte	0x00, 0xf0, 0x11, 0x00


	//----- nvinfo : EIATTR_KPARAM_INFO
	.align		4
.L_87:
        /*0028*/ 	.byte	0x04, 0x17
        /*002a*/ 	.short	(.L_89 - .L_88)
.L_88:
        /*002c*/ 	.word	0x00000000
        /*0030*/ 	.short	0x0003
        /*0032*/ 	.short	0x0014
        /*0034*/ 	.byte	0x00, 0xf0, 0x11, 0x00


	//----- nvinfo : EIATTR_KPARAM_INFO
	.align		4
.L_89:
        /*0038*/ 	.byte	0x04, 0x17
        /*003a*/ 	.short	(.L_91 - .L_90)
.L_90:
        /*003c*/ 	.word	0x00000000
        /*0040*/ 	.short	0x0002
        /*0042*/ 	.short	0x0010
        /*0044*/ 	.byte	0x00, 0xf0, 0x11, 0x00


	//----- nvinfo : EIATTR_KPARAM_INFO
	.align		4
.L_91:
        /*0048*/ 	.byte	0x04, 0x17
        /*004a*/ 	.short	(.L_93 - .L_92)
.L_92:
        /*004c*/ 	.word	0x00000000
        /*0050*/ 	.short	0x0001
        /*0052*/ 	.short	0x0008
        /*0054*/ 	.byte	0x00, 0xf5, 0x21, 0x00


	//----- nvinfo : EIATTR_KPARAM_INFO
	.align		4
.L_93:
        /*0058*/ 	.byte	0x04, 0x17
        /*005a*/ 	.short	(.L_95 - .L_94)
.L_94:
        /*005c*/ 	.word	0x00000000
        /*0060*/ 	.short	0x0000
        /*0062*/ 	.short	0x0000
        /*0064*/ 	.byte	0x00, 0xf5, 0x21, 0x00


	//----- nvinfo : EIATTR_SPARSE_MMA_MASK
	.align		4
.L_95:
        /*0068*/ 	.byte	0x03, 0x50
        /*006a*/ 	.short	0x0000


	//----- nvinfo : EIATTR_MAXREG_COUNT
	.align		4
        /*006c*/ 	.byte	0x03, 0x1b
        /*006e*/ 	.short	0x00ff


	//----- nvinfo : EIATTR_MERCURY_ISA_VERSION
	.align		4
        /*0070*/ 	.byte	0x03, 0x5f
        /*0072*/ 	.short	0x0101


	//----- nvinfo : EIATTR_VRC_CTA_INIT_COUNT
	.align		4
        /*0074*/ 	.byte	0x02, 0x4a
	.zero		1
	.zero		1


	//----- nvinfo : EIATTR_EXIT_INSTR_OFFSETS
	.align		4
        /*0078*/ 	.byte	0x04, 0x1c
        /*007a*/ 	.short	(.L_97 - .L_96)


	//   ....[0]....
.L_96:
        /*007c*/ 	.word	0x000000c0


	//   ....[1]....
        /*0080*/ 	.word	0x00000300


	//----- nvinfo : EIATTR_CBANK_PARAM_SIZE
	.align		4
.L_97:
        /*0084*/ 	.byte	0x03, 0x19
        /*0086*/ 	.short	0x0020


	//----- nvinfo : EIATTR_PARAM_CBANK
	.align		4
        /*0088*/ 	.byte	0x04, 0x0a
        /*008a*/ 	.short	(.L_99 - .L_98)
	.align		4
.L_98:
        /*008c*/ 	.word	index@(.nv.constant0._Z21linearTransformKernelPjS_iiff)
        /*0090*/ 	.short	0x0380
        /*0092*/ 	.short	0x0020


	//----- nvinfo : EIATTR_SW_WAR
	.align		4
.L_99:
        /*0094*/ 	.byte	0x04, 0x36
        /*0096*/ 	.short	(.L_101 - .L_100)
.L_100:
        /*0098*/ 	.word	0x00000008
.L_101:


//--------------------- .nv.info._Z13copyImgKernelPjS_ii --------------------------
	.section	.nv.info._Z13copyImgKernelPjS_ii,"",@"SHT_CUDA_INFO"
	.sectionflags	@""
	.align	4


	//----- nvinfo : EIATTR_CUDA_API_VERSION
	.align		4
        /*0000*/ 	.byte	0x04, 0x37
        /*0002*/ 	.short	(.L_103 - .L_102)
.L_102:
        /*0004*/ 	.word	0x00000082


	//----- nvinfo : EIATTR_KPARAM_INFO
	.align		4
.L_103:
        /*0008*/ 	.byte	0x04, 0x17
        /*000a*/ 	.short	(.L_105 - .L_104)
.L_104:
        /*000c*/ 	.word	0x00000000
        /*0010*/ 	.short	0x0003
        /*0012*/ 	.short	0x0014
        /*0014*/ 	.byte	0x00, 0xf0, 0x11, 0x00


	//----- nvinfo : EIATTR_KPARAM_INFO
	.align		4
.L_105:
        /*0018*/ 	.byte	0x04, 0x17
        /*001a*/ 	.short	(.L_107 - .L_106)
.L_106:
        /*001c*/ 	.word	0x00000000
        /*0020*/ 	.short	0x0002
        /*0022*/ 	.short	0x0010
        /*0024*/ 	.byte	0x00, 0xf0, 0x11, 0x00


	//----- nvinfo : EIATTR_KPARAM_INFO
	.align		4
.L_107:
        /*0028*/ 	.byte	0x04, 0x17
        /*002a*/ 	.short	(.L_109 - .L_108)
.L_108:
        /*002c*/ 	.word	0x00000000
        /*0030*/ 	.short	0x0001
        /*0032*/ 	.short	0x0008
        /*0034*/ 	.byte	0x00, 0xf5, 0x21, 0x00


	//----- nvinfo : EIATTR_KPARAM_INFO
	.align		4
.L_109:
        /*0038*/ 	.byte	0x04, 0x17
        /*003a*/ 	.short	(.L_111 - .L_110)
.L_110:
        /*003c*/ 	.word	0x00000000
        /*0040*/ 	.short	0x0000
        /*0042*/ 	.short	0x0000
        /*0044*/ 	.byte	0x00, 0xf5, 0x21, 0x00


	//----- nvinfo : EIATTR_SPARSE_MMA_MASK
	.align		4
.L_111:
        /*0048*/ 	.byte	0x03, 0x50
        /*004a*/ 	.short	0x0000


	//----- nvinfo : EIATTR_MAXREG_COUNT
	.align		4
        /*004c*/ 	.byte	0x03, 0x1b
        /*004e*/ 	.short	0x00ff


	//----- nvinfo : EIATTR_MERCURY_ISA_VERSION
	.align		4
        /*0050*/ 	.byte	0x03, 0x5f
        /*0052*/ 	.short	0x0101


	//----- nvinfo : EIATTR_VRC_CTA_INIT_COUNT
	.align		4
        /*0054*/ 	.byte	0x02, 0x4a
	.zero		1
	.zero		1


	//----- nvinfo : EIATTR_EXIT_INSTR_OFFSETS
	.align		4
        /*0058*/ 	.byte	0x04, 0x1c
        /*005a*/ 	.short	(.L_113 - .L_112)


	//   ....[0]....
.L_112:
        /*005c*/ 	.word	0x000000c0


	//   ....[1]....
        /*0060*/ 	.word	0x00000150


	//----- nvinfo : EIATTR_CBANK_PARAM_SIZE
	.align		4
.L_113:
        /*0064*/ 	.byte	0x03, 0x19
        /*0066*/ 	.short	0x0018


	//----- nvinfo : EIATTR_PARAM_CBANK
	.align		4
        /*0068*/ 	.byte	0x04, 0x0a
        /*006a*/ 	.short	(.L_115 - .L_114)
	.align		4
.L_114:
        /*006c*/ 	.word	index@(.nv.constant0._Z13copyImgKernelPjS_ii)
        /*0070*/ 	.short	0x0380
        /*0072*/ 	.short	0x0018


	//----- nvinfo : EIATTR_SW_WAR
	.align		4
.L_115:
        /*0074*/ 	.byte	0x04, 0x36
        /*0076*/ 	.short	(.L_117 - .L_116)
.L_116:
        /*0078*/ 	.word	0x00000008
.L_117:


//--------------------- .nv.callgraph             --------------------------
	.section	.nv.callgraph,"",@"SHT_CUDA_CALLGRAPH"
	.align	4
	.sectionentsize	8
	.align		4
        /*0000*/ 	.word	0x00000000
	.align		4
        /*0004*/ 	.word	0xffffffff
	.align		4
        /*0008*/ 	.word	0x00000000
	.align		4
        /*000c*/ 	.word	0xfffffffe
	.align		4
        /*0010*/ 	.word	0x00000000
	.align		4
        /*0014*/ 	.word	0xfffffffd
	.align		4
        /*0018*/ 	.word	0x00000000
	.align		4
        /*001c*/ 	.word	0xfffffffc


//--------------------- .text._Z11sobelKernelPjS_ii --------------------------
	.section	.text._Z11sobelKernelPjS_ii,"ax",@progbits
	.align	128
        .global         _Z11sobelKernelPjS_ii
        .type           _Z11sobelKernelPjS_ii,@function
        .size           _Z11sobelKernelPjS_ii,(.L_x_11 - _Z11sobelKernelPjS_ii)
        .other          _Z11sobelKernelPjS_ii,@"STO_CUDA_ENTRY STV_DEFAULT"
_Z11sobelKernelPjS_ii:
.text._Z11sobelKernelPjS_ii:
[----:B------:R-:W-:Y:S01]  /*0000*/  LDC R1, c[0x0][0x37c] ;  /* 0x0000df00ff017b82 */ /* 0x000fe20000000800 */
[----:B------:R-:W0:Y:S07]  /*0010*/  S2R R0, SR_TID.Y ;  /* 0x0000000000007919 */ /* 0x000e2e0000002200 */
[----:B------:R-:W1:Y:S01]  /*0020*/  LDC R2, c[0x0][0x360] ;  /* 0x0000d800ff027b82 */ /* 0x000e620000000800 */
[----:B------:R-:W1:Y:S07]  /*0030*/  S2R R11, SR_TID.X ;  /* 0x00000000000b7919 */ /* 0x000e6e0000002100 */
[----:B------:R-:W0:Y:S08]  /*0040*/  S2UR UR5, SR_CTAID.Y ;  /* 0x00000000000579c3 */ /* 0x000e300000002600 */
[----:B------:R-:W0:Y:S08]  /*0050*/  LDC R3, c[0x0][0x364] ;  /* 0x0000d900ff037b82 */ /* 0x000e300000000800 */
[----:B------:R-:W1:Y:S08]  /*0060*/  S2UR UR4, SR_CTAID.X ;  /* 0x00000000000479c3 */ /* 0x000e700000002500 */
[----:B------:R-:W2:Y:S01]  /*0070*/  LDC.64 R6, c[0x0][0x390] ;  /* 0x0000e400ff067b82 */ /* 0x000ea20000000a00 */
[----:B0-----:R-:W-:-:S02]  /*0080*/  IMAD R0, R3, UR5, R0 ;  /* 0x0000000503007c24 */ /* 0x001fc4000f8e0200 */
[----:B-1----:R-:W-:-:S03]  /*0090*/  IMAD R11, R2, UR4, R11 ;  /* 0x00000004020b7c24 */ /* 0x002fc6000f8e020b */
[----:B--2---:R-:W-:-:S04]  /*00a0*/  ISETP.GE.AND P0, PT, R0, R7, PT ;  /* 0x000000070000720c */ /* 0x004fc80003f06270 */
[----:B------:R-:W-:-:S13]  /*00b0*/  ISETP.GE.OR P0, PT, R11, R6, P0 ;  /* 0x000000060b00720c */ /* 0x000fda0000706670 */
[----:B------:R-:W-:Y:S05]  /*00c0*/  @P0 EXIT ;  /* 0x000000000000094d */ /* 0x000fea0003800000 */
[----:B------:R-:W0:Y:S01]  /*00d0*/  LDC.64 R8, c[0x0][0x380] ;  /* 0x0000e000ff087b82 */ /* 0x000e220000000a00 */
[----:B------:R-:W1:Y:S01]  /*00e0*/  LDCU.64 UR4, c[0x0][0x358] ;  /* 0x00006b00ff0477ac */ /* 0x000e620008000a00 */
[----:B------:R-:W-:-:S04]  /*00f0*/  IMAD R4, R0, R6, R11 ;  /* 0x0000000600047224 */ /* 0x000fc800078e020b */
[----:B0-----:R-:W-:-:S05]  /*0100*/  IMAD.WIDE R2, R4, 0x4, R8 ;  /* 0x0000000404027825 */ /* 0x001fca00078e0208 */
[----:B-1----:R0:W5:Y:S01]  /*0110*/  LDG.E R5, desc[UR4][R2.64] ;  /* 0x0000000402057981 */ /* 0x002162000c1e1900 */
[----:B------:R-:W-:Y:S01]  /*0120*/  IADD3 R10, PT, PT, R6, -0x1, RZ ;  /* 0xffffffff060a7810 */ /* 0x000fe20007ffe0ff */
[----:B------:R-:W-:Y:S01]  /*0130*/  BSSY.RECONVERGENT B0, `(.L_x_0) ;  /* 0x000004c000007945 */ /* 0x000fe20003800200 */
[----:B------:R-:W-:Y:S02]  /*0140*/  IADD3 R7, PT, PT, R7, -0x1, RZ ;  /* 0xffffffff07077810 */ /* 0x000fe40007ffe0ff */
[----:B------:R-:W-:-:S04]  /*0150*/  ISETP.GE.AND P0, PT, R11, R10, PT ;  /* 0x0000000a0b00720c */ /* 0x000fc80003f06270 */
[----:B------:R-:W-:-:S04]  /*0160*/  ISETP.LT.OR P0, PT, R11, 0x1, P0 ;  /* 0x000000010b00780c */ /* 0x000fc80000701670 */
[----:B------:R-:W-:-:S04]  /*0170*/  ISETP.EQ.OR P0, PT, R0, RZ, P0 ;  /* 0x000000ff0000720c */ /* 0x000fc80000702670 */
[----:B------:R-:W-:Y:S01]  /*0180*/  ISETP.GE.U32.OR P0, PT, R0, R7, P0 ;  /* 0x000000070000720c */ /* 0x000fe20000706470 */
[----:B------:R-:W-:-:S12]  /*0190*/  HFMA2 R7, -RZ, RZ, 0, 0 ;  /* 0x00000000ff077431 */ /* 0x000fd800000001ff */
[----:B0-----:R-:W-:Y:S05]  /*01a0*/  @P0 BRA `(.L_x_1) ;  /* 0x0000000400100947 */ /* 0x001fea0003800000 */
[----:B------:R-:W0:Y:S01]  /*01b0*/  LDCU.64 UR6, c[0x0][0x380] ;  /* 0x00007000ff0677ac */ /* 0x000e220008000a00 */
[----:B------:R-:W-:Y:S01]  /*01c0*/  IMAD R0, R0, R6, -R6 ;  /* 0x0000000600007224 */ /* 0x000fe200078e0a06 */
[----:B------:R-:W2:Y:S03]  /*01d0*/  LDG.E.U8 R16, desc[UR4][R2.64+-0x1] ;  /* 0xffffff0402107981 */ /* 0x000ea6000c1e1100 */
[----:B------:R-:W-:Y:S01]  /*01e0*/  IMAD R12, R6, 0x2, R0 ;  /* 0x00000002060c7824 */ /* 0x000fe200078e0200 */
[CC--:B------:R-:W-:Y:S02]  /*01f0*/  IADD3 R13, P0, PT, R11.reuse, R0.reuse, RZ ;  /* 0x000000000b0d7210 */ /* 0x0c0fe40007f1e0ff */
[----:B------:R-:W-:Y:S02]  /*0200*/  IADD3 R7, PT, PT, R11, R0, RZ ;  /* 0x000000000b077210 */ /* 0x000fe40007ffe0ff */
[----:B------:R-:W-:-:S02]  /*0210*/  LEA.HI.X.SX32 R14, R0, RZ, 0x1, P0 ;  /* 0x000000ff000e7211 */ /* 0x000fc400000f0eff */
[----:B------:R-:W-:Y:S01]  /*0220*/  IADD3 R0, P1, PT, R11, R12, RZ ;  /* 0x0000000c0b007210 */ /* 0x000fe20007f3e0ff */
[----:B------:R-:W-:-:S03]  /*0230*/  IMAD.WIDE R8, R7, 0x4, R8 ;  /* 0x0000000407087825 */ /* 0x000fc600078e0208 */
[----:B------:R-:W-:Y:S02]  /*0240*/  LEA.HI.X.SX32 R7, R12, RZ, 0x1, P1 ;  /* 0x000000ff0c077211 */ /* 0x000fe400008f0eff */
[C---:B0-----:R-:W-:Y:S01]  /*0250*/  LEA R10, P0, R13.reuse, UR6, 0x2 ;  /* 0x000000060d0a7c11 */ /* 0x041fe2000f8010ff */
[----:B------:R-:W3:Y:S03]  /*0260*/  LDG.E.U8 R18, desc[UR4][R8.64+0x3] ;  /* 0x0000030408127981 */ /* 0x000ee6000c1e1100 */
[----:B------:R-:W-:Y:S02]  /*0270*/  LEA.HI.X R11, R13, UR7, R14, 0x2, P0 ;  /* 0x000000070d0b7c11 */ /* 0x000fe400080f140e */
[----:B------:R-:W-:-:S03]  /*0280*/  LEA R14, P0, R0, UR6, 0x2 ;  /* 0x00000006000e7c11 */ /* 0x000fc6000f8010ff */
[----:B------:R-:W4:Y:S01]  /*0290*/  LDG.E.U8 R10, desc[UR4][R10.64+-0x1] ;  /* 0xffffff040a0a7981 */ /* 0x000f22000c1e1100 */
[----:B------:R-:W-:Y:S01]  /*02a0*/  LEA.HI.X R15, R0, UR7, R7, 0x2, P0 ;  /* 0x00000007000f7c11 */ /* 0x000fe200080f1407 */
[----:B------:R-:W-:Y:S02]  /*02b0*/  IMAD.WIDE R12, R6, 0x4, R2 ;  /* 0x00000004060c7825 */ /* 0x000fe400078e0202 */
[----:B------:R-:W4:Y:S04]  /*02c0*/  LDG.E.U8 R0, desc[UR4][R8.64+0x7] ;  /* 0x0000070408007981 */ /* 0x000f28000c1e1100 */
[----:B------:R-:W4:Y:S04]  /*02d0*/  LDG.E.U8 R14, desc[UR4][R14.64+-0x1] ;  /* 0xffffff040e0e7981 */ /* 0x000f28000c1e1100 */
[----:B------:R-:W4:Y:S04]  /*02e0*/  LDG.E.U8 R19, desc[UR4][R12.64+0x3] ;  /* 0x000003040c137981 */ /* 0x000f28000c1e1100 */
[----:B------:R0:W4:Y:S04]  /*02f0*/  LDG.E.U8 R6, desc[UR4][R2.64+0x7] ;  /* 0x0000070402067981 */ /* 0x000128000c1e1100 */
[----:B------:R-:W4:Y:S01]  /*0300*/  LDG.E.U8 R7, desc[UR4][R12.64+0x7] ;  /* 0x000007040c077981 */ /* 0x000f22000c1e1100 */
[----:B------:R-:W-:Y:S01]  /*0310*/  BSSY.RECONVERGENT B1, `(.L_x_2) ;  /* 0x000002a000017945 */ /* 0x000fe20003800200 */
[----:B--2---:R-:W-:-:S05]  /*0320*/  I2FP.F32.U32 R17, R16 ;  /* 0x0000001000117245 */ /* 0x004fca0000201000 */
[----:B------:R-:W-:Y:S01]  /*0330*/  FADD R17, R17, R17 ;  /* 0x0000001111117221 */ /* 0x000fe20000000000 */
[----:B---3--:R-:W-:Y:S02]  /*0340*/  I2FP.F32.U32 R18, R18 ;  /* 0x0000001200127245 */ /* 0x008fe40000201000 */
[----:B----4-:R-:W-:-:S05]  /*0350*/  I2FP.F32.U32 R16, R10 ;  /* 0x0000000a00107245 */ /* 0x010fca0000201000 */
[----:B------:R-:W-:Y:S01]  /*0360*/  FADD R16, RZ, -R16 ;  /* 0x80000010ff107221 */ /* 0x000fe20000000000 */
[----:B------:R-:W-:-:S03]  /*0370*/  I2FP.F32.U32 R14, R14 ;  /* 0x0000000e000e7245 */ /* 0x000fc60000201000 */
[----:B------:R-:W-:Y:S01]  /*0380*/  FADD R17, R16, -R17 ;  /* 0x8000001110117221 */ /* 0x000fe20000000000 */
[----:B------:R-:W-:Y:S01]  /*0390*/  FADD R11, R18, R18 ;  /* 0x00000012120b7221 */ /* 0x000fe20000000000 */
[--C-:B------:R-:W-:Y:S01]  /*03a0*/  FADD R16, R16, R14.reuse ;  /* 0x0000000e10107221 */ /* 0x100fe20000000000 */
[----:B------:R-:W-:Y:S01]  /*03b0*/  SHF.L.U32 R19, R19, 0x1, RZ ;  /* 0x0000000113137819 */ /* 0x000fe200000006ff */
[----:B------:R-:W-:Y:S02]  /*03c0*/  FADD R17, R17, -R14 ;  /* 0x8000000e11117221 */ /* 0x000fe40000000000 */
[----:B------:R-:W-:Y:S01]  /*03d0*/  FADD R11, R16, -R11 ;  /* 0x8000000b100b7221 */ /* 0x000fe20000000000 */
[----:B0-----:R-:W-:Y:S01]  /*03e0*/  I2FP.F32.U32 R2, R19 ;  /* 0x0000001300027245 */ /* 0x001fe20000201000 */
[----:B------:R-:W-:Y:S02]  /*03f0*/  FADD R17, RZ, R17 ;  /* 0x00000011ff117221 */ /* 0x000fe40000000000 */
[----:B------:R-:W-:Y:S01]  /*0400*/  FADD R11, RZ, R11 ;  /* 0x0000000bff0b7221 */ /* 0x000fe20000000000 */
[----:B------:R-:W-:Y:S01]  /*0410*/  I2FP.F32.U32 R0, R0 ;  /* 0x0000000000007245 */ /* 0x000fe20000201000 */
[----:B------:R-:W-:-:S02]  /*0420*/  FADD R17, RZ, R17 ;  /* 0x00000011ff117221 */ /* 0x000fc40000000000 */
[----:B------:R-:W-:Y:S01]  /*0430*/  FADD R2, R11, R2 ;  /* 0x000000020b027221 */ /* 0x000fe20000000000 */
[----:B------:R-:W-:Y:S02]  /*0440*/  IMAD.SHL.U32 R6, R6, 0x2, RZ ;  /* 0x0000000206067824 */ /* 0x000fe400078e00ff */
[----:B------:R-:W-:Y:S01]  /*0450*/  FADD R17, RZ, R17 ;  /* 0x00000011ff117221 */ /* 0x000fe20000000000 */
[--C-:B------:R-:W-:Y:S01]  /*0460*/  FADD R2, R2, -R0.reuse ;  /* 0x8000000002027221 */ /* 0x100fe20000000000 */
[----:B------:R-:W-:Y:S02]  /*0470*/  I2FP.F32.U32 R7, R7 ;  /* 0x0000000700077245 */ /* 0x000fe40000201000 */
[----:B------:R-:W-:Y:S01]  /*0480*/  FADD R17, R17, R0 ;  /* 0x0000000011117221 */ /* 0x000fe20000000000 */
[----:B------:R-:W-:Y:S01]  /*0490*/  I2FP.F32.U32 R6, R6 ;  /* 0x0000000600067245 */ /* 0x000fe20000201000 */
[----:B------:R-:W-:-:S04]  /*04a0*/  FADD R2, RZ, R2 ;  /* 0x00000002ff027221 */ /* 0x000fc80000000000 */
[----:B------:R-:W-:Y:S01]  /*04b0*/  FADD R6, R17, R6 ;  /* 0x0000000611067221 */ /* 0x000fe20000000000 */
[----:B------:R-:W-:-:S03]  /*04c0*/  FADD R2, R2, R7 ;  /* 0x0000000702027221 */ /* 0x000fc60000000000 */
[----:B------:R-:W-:Y:S01]  /*04d0*/  FADD R6, R6, R7 ;  /* 0x0000000706067221 */ /* 0x000fe20000000000 */
[----:B------:R-:W-:-:S04]  /*04e0*/  FMUL R3, R2, R2 ;  /* 0x0000000202037220 */ /* 0x000fc80000400000 */
[----:B------:R-:W-:-:S05]  /*04f0*/  FFMA R0, R6, R6, R3 ;  /* 0x0000000606007223 */ /* 0x000fca0000000003 */
[----:B------:R-:W-:Y:S01]  /*0500*/  IADD3 R2, PT, PT, R0, -0xd000000, RZ ;  /* 0xf300000000027810 */ /* 0x000fe20007ffe0ff */
[----:B------:R0:W1:Y:S03]  /*0510*/  MUFU.RSQ R3, R0 ;  /* 0x0000000000037308 */ /* 0x0000660000001400 */
[----:B------:R-:W-:-:S13]  /*0520*/  ISETP.GT.U32.AND P0, PT, R2, 0x727fffff, PT ;  /* 0x727fffff0200780c */ /* 0x000fda0003f04070 */
[----:B0-----:R-:W-:Y:S05]  /*0530*/  @!P0 BRA `(.L_x_3) ;  /* 0x00000000000c8947 */ /* 0x001fea0003800000 */
[----:B------:R-:W-:-:S07]  /*0540*/  MOV R9, 0x560 ;  /* 0x0000056000097802 */ /* 0x000fce0000000f00 */
[----:B-1---5:R-:W-:Y:S05]  /*0550*/  CALL.REL.NOINC `($__internal_0_$__cuda_sm20_sqrt_rn_f32_slowpath) ;  /* 0x00000000004c7944 */ /* 0x022fea0003c00000 */
[----:B------:R-:W-:Y:S05]  /*0560*/  BRA `(.L_x_4) ;  /* 0x0000000000107947 */ /* 0x000fea0003800000 */
.L_x_3:
[----:B-1----:R-:W-:Y:S01]  /*0570*/  FMUL.FTZ R7, R0, R3 ;  /* 0x0000000300077220 */ /* 0x002fe20000410000 */
[----:B------:R-:W-:-:S03]  /*0580*/  FMUL.FTZ R3, R3, 0.5 ;  /* 0x3f00000003037820 */ /* 0x000fc60000410000 */
[----:B------:R-:W-:-:S04]  /*0590*/  FFMA R0, -R7, R7, R0 ;  /* 0x0000000707007223 */ /* 0x000fc80000000100 */
[----:B------:R-:W-:-:S07]  /*05a0*/  FFMA R0, R0, R3, R7 ;  /* 0x0000000300007223 */ /* 0x000fce0000000007 */
.L_x_4:
[----:B------:R-:W-:Y:S05]  /*05b0*/  BSYNC.RECONVERGENT B1 ;  /* 0x0000000000017941 */ /* 0x000fea0003800200 */
.L_x_2:
[----:B------:R-:W-:-:S06]  /*05c0*/  FMNMX.NAN R0, R0, 255, PT ;  /* 0x437f000000007809 */ /* 0x000fcc0003820000 */
[----:B------:R-:W0:Y:S02]  /*05d0*/  F2I.U32.TRUNC.NTZ R0, R0 ;  /* 0x0000000000007305 */ /* 0x000e24000020f000 */
[----:B0-----:R-:W-:-:S07]  /*05e0*/  LOP3.LUT R7, R0, 0xff, RZ, 0xc0, !PT ;  /* 0x000000ff00077812 */ /* 0x001fce00078ec0ff */
.L_x_1:
[----:B------:R-:W-:Y:S05]  /*05f0*/  BSYNC.RECONVERGENT B0 ;  /* 0x0000000000007941 */ /* 0x000fea0003800200 */
.L_x_0:
[----:B------:R-:W0:Y:S01]  /*0600*/  LDC.64 R2, c[0x0][0x388] ;  /* 0x0000e200ff027b82 */ /* 0x000e220000000a00 */
[----:B-----5:R-:W-:Y:S02]  /*0610*/  LOP3.LUT R6, R5, 0xff, RZ, 0xc0, !PT ;  /* 0x000000ff05067812 */ /* 0x020fe400078ec0ff */
[----:B------:R-:W-:-:S03]  /*0620*/  SHF.L.U32 R0, R7, 0x18, RZ ;  /* 0x0000001807007819 */ /* 0x000fc600000006ff */
[C---:B------:R-:W-:Y:S01]  /*0630*/  IMAD R6, R7.reuse, 0x10000, R6 ;  /* 0x0001000007067824 */ /* 0x040fe200078e0206 */
[----:B------:R-:W-:-:S04]  /*0640*/  SHF.L.U32 R7, R7, 0x8, RZ ;  /* 0x0000000807077819 */ /* 0x000fc800000006ff */
[----:B------:R-:W-:Y:S01]  /*0650*/  LOP3.LUT R7, R7, R6, R0, 0xfe, !PT ;  /* 0x0000000607077212 */ /* 0x000fe200078efe00 */
[----:B0-----:R-:W-:-:S05]  /*0660*/  IMAD.WIDE R4, R4, 0x4, R2 ;  /* 0x0000000404047825 */ /* 0x001fca00078e0202 */
[----:B------:R-:W-:Y:S01]  /*0670*/  STG.E desc[UR4][R4.64], R7 ;  /* 0x0000000704007986 */ /* 0x000fe2000c101904 */
[----:B------:R-:W-:Y:S05]  /*0680*/  EXIT ;  /* 0x000000000000794d */ /* 0x000fea0003800000 */
        .weak           $__internal_0_$__cuda_sm20_sqrt_rn_f32_slowpath
        .type           $__internal_0_$__cuda_sm20_sqrt_rn_f32_slowpath,@function
        .size           $__internal_0_$__cuda_sm20_sqrt_rn_f32_slowpath,(.L_x_11 - $__internal_0_$__cuda_sm20_sqrt_rn_f32_slowpath)
$__internal_0_$__cuda_sm20_sqrt_rn_f32_slowpath:
[----:B------:R-:W-:-:S13]  /*0690*/  LOP3.LUT P0, RZ, R0, 0x7fffffff, RZ, 0xc0, !PT ;  /* 0x7fffffff00ff7812 */ /* 0x000fda000780c0ff */
[----:B------:R-:W-:Y:S01]  /*06a0*/  @!P0 MOV R2, R0 ;  /* 0x0000000000028202 */ /* 0x000fe20000000f00 */
[----:B------:R-:W-:Y:S06]  /*06b0*/  @!P0 BRA `(.L_x_5) ;  /* 0x0000000000408947 */ /* 0x000fec0003800000 */
[----:B------:R-:W-:-:S13]  /*06c0*/  FSETP.GEU.FTZ.AND P0, PT, R0, RZ, PT ;  /* 0x000000ff0000720b */ /* 0x000fda0003f1e000 */
[----:B------:R-:W-:Y:S01]  /*06d0*/  @!P0 MOV R2, 0x7fffffff ;  /* 0x7fffffff00028802 */ /* 0x000fe20000000f00 */
[----:B------:R-:W-:Y:S06]  /*06e0*/  @!P0 BRA `(.L_x_5) ;  /* 0x0000000000348947 */ /* 0x000fec0003800000 */
[----:B------:R-:W-:-:S13]  /*06f0*/  FSETP.GTU.FTZ.AND P0, PT, |R0|, +INF , PT ;  /* 0x7f8000000000780b */ /* 0x000fda0003f1c200 */
[----:B------:R-:W-:Y:S01]  /*0700*/  @P0 FADD.FTZ R2, R0, 1 ;  /* 0x3f80000000020421 */ /* 0x000fe20000010000 */
[----:B------:R-:W-:Y:S06]  /*0710*/  @P0 BRA `(.L_x_5) ;  /* 0x0000000000280947 */ /* 0x000fec0003800000 */
[----:B------:R-:W-:-:S13]  /*0720*/  FSETP.NEU.FTZ.AND P0, PT, |R0|, +INF , PT ;  /* 0x7f8000000000780b */ /* 0x000fda0003f1d200 */
[----:B------:R-:W-:-:S04]  /*0730*/  @P0 FFMA R3, R0, 1.84467440737095516160e+19, RZ ;  /* 0x5f80000000030823 */ /* 0x000fc800000000ff */
[----:B------:R-:W0:Y:S02]  /*0740*/  @P0 MUFU.RSQ R2, R3 ;  /* 0x0000000300020308 */ /* 0x000e240000001400 */
[----:B0-----:R-:W-:Y:S01]  /*0750*/  @P0 FMUL.FTZ R6, R3, R2 ;  /* 0x0000000203060220 */ /* 0x001fe20000410000 */
[----:B------:R-:W-:Y:S01]  /*0760*/  @P0 FMUL.FTZ R8, R2, 0.5 ;  /* 0x3f00000002080820 */ /* 0x000fe20000410000 */
[----:B------:R-:W-:Y:S02]  /*0770*/  @!P0 IMAD.MOV.U32 R2, RZ, RZ, R0 ;  /* 0x000000ffff028224 */ /* 0x000fe400078e0000 */
[----:B------:R-:W-:-:S04]  /*0780*/  @P0 FADD.FTZ R7, -R6, -RZ ;  /* 0x800000ff06070221 */ /* 0x000fc80000010100 */
[----:B------:R-:W-:-:S04]  /*0790*/  @P0 FFMA R7, R6, R7, R3 ;  /* 0x0000000706070223 */ /* 0x000fc80000000003 */
[----:B------:R-:W-:-:S04]  /*07a0*/  @P0 FFMA R7, R7, R8, R6 ;  /* 0x0000000807070223 */ /* 0x000fc80000000006 */
[----:B------:R-:W-:-:S07]  /*07b0*/  @P0 FMUL.FTZ R2, R7, 2.3283064365386962891e-10 ;  /* 0x2f80000007020820 */ /* 0x000fce0000410000 */
.L_x_5:
[----:B------:R-:W-:Y:S01]  /*07c0*/  HFMA2 R3, -RZ, RZ, 0, 0 ;  /* 0x00000000ff037431 */ /* 0x000fe200000001ff */
[----:B------:R-:W-:Y:S02]  /*07d0*/  MOV R0, R2 ;  /* 0x0000000200007202 */ /* 0x000fe40000000f00 */
[----:B------:R-:W-:-:S04]  /*07e0*/  MOV R2, R9 ;  /* 0x0000000900027202 */ /* 0x000fc80000000f00 */
[----:B------:R-:W-:Y:S05]  /*07f0*/  RET.REL.NODEC R2 `(_Z11sobelKernelPjS_ii) ;  /* 0xfffffff802007950 */ /* 0x000fea0003c3ffff */
.L_x_6:
[----:B------:R-:W-:-:S00]  /*0800*/  BRA `(.L_x_6) ;  /* 0xfffffffc00fc7947 */ /* 0x000fc0000383ffff */
[----:B------:R-:W-:-:S00]  /*0810*/  NOP ;  /* 0x0000000000007918 */ /* 0x000fc00000000000 */
        /* <DEDUP_REMOVED lines=14> */
.L_x_11:


//--------------------- .text._Z8bwKernelPjS_ii   --------------------------
	.section	.text._Z8bwKernelPjS_ii,"ax",@progbits
	.align	128
        .global         _Z8bwKernelPjS_ii
        .type           _Z8bwKernelPjS_ii,@function
        .size           _Z8bwKernelPjS_ii,(.L_x_13 - _Z8bwKernelPjS_ii)
        .other          _Z8bwKernelPjS_ii,@"STO_CUDA_ENTRY STV_DEFAULT"
_Z8bwKernelPjS_ii:
.text._Z8bwKernelPjS_ii:
[----:B------:R-:W-:Y:S01]  /*0000*/  LDC R1, c[0x0][0x37c] ;  /* 0x0000df00ff017b82 */ /* 0x000fe20000000800 */
[----:B------:R-:W0:Y:S07]  /*0010*/  S2R R5, SR_TID.Y ;  /* 0x0000000000057919 */ /* 0x000e2e0000002200 */
[----:B------:R-:W1:Y:S01]  /*0020*/  LDC R3, c[0x0][0x360] ;  /* 0x0000d800ff037b82 */ /* 0x000e620000000800 */
[----:B------:R-:W2:Y:S01]  /*0030*/  LDCU.64 UR6, c[0x0][0x390] ;  /* 0x00007200ff0677ac */ /* 0x000ea20008000a00 */
[----:B------:R-:W1:Y:S06]  /*0040*/  S2R R0, SR_TID.X ;  /* 0x0000000000007919 */ /* 0x000e6c0000002100 */
[----:B------:R-:W0:Y:S08]  /*0050*/  S2UR UR5, SR_CTAID.Y ;  /* 0x00000000000579c3 */ /* 0x000e300000002600 */
[----:B------:R-:W0:Y:S08]  /*0060*/  LDC R2, c[0x0][0x364] ;  /* 0x0000d900ff027b82 */ /* 0x000e300000000800 */
[----:B------:R-:W1:Y:S01]  /*0070*/  S2UR UR4, SR_CTAID.X ;  /* 0x00000000000479c3 */ /* 0x000e620000002500 */
[----:B0-----:R-:W-:-:S05]  /*0080*/  IMAD R5, R2, UR5, R5 ;  /* 0x0000000502057c24 */ /* 0x001fca000f8e0205 */
[----:B--2---:R-:W-:Y:S01]  /*0090*/  ISETP.GE.AND P0, PT, R5, UR7, PT ;  /* 0x0000000705007c0c */ /* 0x004fe2000bf06270 */
[----:B-1----:R-:W-:-:S05]  /*00a0*/  IMAD R0, R3, UR4, R0 ;  /* 0x0000000403007c24 */ /* 0x002fca000f8e0200 */
[----:B------:R-:W-:-:S13]  /*00b0*/  ISETP.GE.OR P0, PT, R0, UR6, P0 ;  /* 0x0000000600007c0c */ /* 0x000fda0008706670 */
[----:B------:R-:W-:Y:S05]  /*00c0*/  @P0 EXIT ;  /* 0x000000000000094d */ /* 0x000fea0003800000 */
[----:B------:R-:W0:Y:S01]  /*00d0*/  LDC.64 R2, c[0x0][0x380] ;  /* 0x0000e000ff027b82 */ /* 0x000e220000000a00 */
[----:B------:R-:W1:Y:S01]  /*00e0*/  LDCU.64 UR4, c[0x0][0x358] ;  /* 0x00006b00ff0477ac */ /* 0x000e620008000a00 */
[----:B------:R-:W-:-:S04]  /*00f0*/  IMAD R7, R5, UR6, R0 ;  /* 0x0000000605077c24 */ /* 0x000fc8000f8e0200 */
[----:B0-----:R-:W-:-:S06]  /*0100*/  IMAD.WIDE R2, R7, 0x4, R2 ;  /* 0x0000000407027825 */ /* 0x001fcc00078e0202 */
[----:B-1----:R-:W2:Y:S02]  /*0110*/  LDG.E R2, desc[UR4][R2.64] ;  /* 0x0000000402027981 */ /* 0x002ea4000c1e1900 */
[--C-:B--2---:R-:W-:Y:S02]  /*0120*/  SHF.R.U32.HI R0, RZ, 0x10, R2.reuse ;  /* 0x00000010ff007819 */ /* 0x104fe40000011602 */
[----:B------:R-:W-:Y:S02]  /*0130*/  SHF.R.U32.HI R4, RZ, 0x8, R2 ;  /* 0x00000008ff047819 */ /* 0x000fe40000011602 */
[----:B------:R-:W-:Y:S02]  /*0140*/  LOP3.LUT R5, R0, 0xff, RZ, 0xc0, !PT ;  /* 0x000000ff00057812 */ /* 0x000fe400078ec0ff */
[----:B------:R-:W-:Y:S02]  /*0150*/  LOP3.LUT R4, R4, 0xff, RZ, 0xc0, !PT ;  /* 0x000000ff04047812 */ /* 0x000fe400078ec0ff */
[----:B------:R-:W-:-:S05]  /*0160*/  LEA.HI R5, R2, R5, RZ, 0x8 ;  /* 0x0000000502057211 */ /* 0x000fca00078f40ff */
[----:B------:R-:W-:Y:S02]  /*0170*/  IMAD.IADD R0, R5, 0x1, R4 ;  /* 0x0000000105007824 */ /* 0x000fe400078e0204 */
[----:B------:R-:W0:Y:S03]  /*0180*/  LDC.64 R4, c[0x0][0x388] ;  /* 0x0000e200ff047b82 */ /* 0x000e260000000a00 */
[----:B------:R-:W-:-:S05]  /*0190*/  LOP3.LUT R0, R0, 0xffff, RZ, 0xc0, !PT ;  /* 0x0000ffff00007812 */ /* 0x000fca00078ec0ff */
[----:B------:R-:W-:Y:S01]  /*01a0*/  IMAD R9, R0, 0x5556, RZ ;  /* 0x0000555600097824 */ /* 0x000fe200078e02ff */
[----:B------:R-:W-:-:S04]  /*01b0*/  LOP3.LUT R0, R2, 0xff, RZ, 0xc0, !PT ;  /* 0x000000ff02007812 */ /* 0x000fc800078ec0ff */
[----:B------:R-:W-:-:S05]  /*01c0*/  SHF.R.U32.HI R9, RZ, 0x10, R9 ;  /* 0x00000010ff097819 */ /* 0x000fca0000011609 */
[----:B------:R-:W-:-:S04]  /*01d0*/  IMAD R0, R9, 0x10000, R0 ;  /* 0x0001000009007824 */ /* 0x000fc800078e0200 */
[----:B------:R-:W-:Y:S02]  /*01e0*/  IMAD R0, R9, 0x1000000, R0 ;  /* 0x0100000009007824 */ /* 0x000fe400078e0200 */
[----:B0-----:R-:W-:-:S04]  /*01f0*/  IMAD.WIDE R2, R7, 0x4, R4 ;  /* 0x0000000407027825 */ /* 0x001fc800078e0204 */
[----:B------:R-:W-:-:S05]  /*0200*/  IMAD R9, R9, 0x100, R0 ;  /* 0x0000010009097824 */ /* 0x000fca00078e0200 */
[----:B------:R-:W-:Y:S01]  /*0210*/  STG.E desc[UR4][R2.64], R9 ;  /* 0x0000000902007986 */ /* 0x000fe2000c101904 */
[----:B------:R-:W-:Y:S05]  /*0220*/  EXIT ;  /* 0x000000000000794d */ /* 0x000fea0003800000 */
.L_x_7:
        /* <DEDUP_REMOVED lines=13> */
.L_x_13:


//--------------------- .text._Z12mirrorKernelPjS_ii --------------------------
	.section	.text._Z12mirrorKernelPjS_ii,"ax",@progbits
	.align	128
        .global         _Z12mirrorKernelPjS_ii
        .type           _Z12mirrorKernelPjS_ii,@function
        .size           _Z12mirrorKernelPjS_ii,(.L_x_14 - _Z12mirrorKernelPjS_ii)
        .other          _Z12mirrorKernelPjS_ii,@"STO_CUDA_ENTRY STV_DEFAULT"
_Z12mirrorKernelPjS_ii:
.text._Z12mirrorKernelPjS_ii:
        /* <DEDUP_REMOVED lines=14> */
[----:B------:R-:W-:Y:S02]  /*00e0*/  ULEA.HI UR4, UR8, UR8, URZ, 0x1 ;  /* 0x0000000808047291 */ /* 0x000fe4000f8f08ff */
[----:B------:R-:W-:Y:S01]  /*00f0*/  IADD3 R4, PT, PT, -R0, UR8, RZ ;  /* 0x0000000800047c10 */ /* 0x000fe2000fffe1ff */
[----:B------:R-:W1:Y:S01]  /*0100*/  LDCU.64 UR6, c[0x0][0x358] ;  /* 0x00006b00ff0677ac */ /* 0x000e620008000a00 */
[C---:B------:R-:W-:Y:S01]  /*0110*/  IMAD R7, R5.reuse, UR8, R0 ;  /* 0x0000000805077c24 */ /* 0x040fe2000f8e0200 */
[----:B------:R-:W-:Y:S02]  /*0120*/  USHF.R.S32.HI UR4, URZ, 0x1, UR4 ;  /* 0x00000001ff047899 */ /* 0x000fe40008011404 */
[----:B------:R-:W-:-:S04]  /*0130*/  IMAD R4, R5, UR8, R4 ;  /* 0x0000000805047c24 */ /* 0x000fc8000f8e0204 */
[----:B------:R-:W-:-:S04]  /*0140*/  ISETP.GE.AND P0, PT, R0, UR4, PT ;  /* 0x0000000400007c0c */ /* 0x000fc8000bf06270 */
[----:B------:R-:W-:-:S05]  /*0150*/  SEL R5, R7, R4, !P0 ;  /* 0x0000000407057207 */ /* 0x000fca0004000000 */
[----:B0-----:R-:W-:Y:S02]  /*0160*/  IMAD.WIDE R2, R5, 0x4, R2 ;  /* 0x0000000405027825 */ /* 0x001fe400078e0202 */
[----:B------:R-:W0:Y:S04]  /*0170*/  LDC.64 R4, c[0x0][0x388] ;  /* 0x0000e200ff047b82 */ /* 0x000e280000000a00 */
[----:B-1----:R-:W2:Y:S01]  /*0180*/  LDG.E R3, desc[UR6][R2.64] ;  /* 0x0000000602037981 */ /* 0x002ea2000c1e1900 */
[----:B0-----:R-:W-:-:S05]  /*0190*/  IMAD.WIDE R4, R7, 0x4, R4 ;  /* 0x0000000407047825 */ /* 0x001fca00078e0204 */
[----:B--2---:R-:W-:Y:S01]  /*01a0*/  STG.E desc[UR6][R4.64], R3 ;  /* 0x0000000304007986 */ /* 0x004fe2000c101906 */
[----:B------:R-:W-:Y:S05]  /*01b0*/  EXIT ;  /* 0x000000000000794d */ /* 0x000fea0003800000 */
.L_x_8:
        /* <DEDUP_REMOVED lines=12> */
.L_x_14:


//--------------------- .text._Z21linearTransformKernelPjS_iiff --------------------------
	.section	.text._Z21linearTransformKernelPjS_iiff,"ax",@progbits
	.align	128
        .global         _Z21linearTransformKernelPjS_iiff
        .type           _Z21linearTransformKernelPjS_iiff,@function
        .size           _Z21linearTransformKernelPjS_iiff,(.L_x_15 - _Z21linearTransformKernelPjS_iiff)
        .other          _Z21linearTransformKernelPjS_iiff,@"STO_CUDA_ENTRY STV_DEFAULT"
_Z21linearTransformKernelPjS_iiff:
.text._Z21linearTransformKernelPjS_iiff:
        /* <DEDUP_REMOVED lines=15> */
[----:B------:R-:W-:-:S06]  /*00f0*/  IMAD R5, R0, UR6, R5 ;  /* 0x0000000600057c24 */ /* 0x000fcc000f8e0205 */
[----:B------:R-:W2:Y:S01]  /*0100*/  LDC.64 R12, c[0x0][0x398] ;  /* 0x0000e600ff0c7b82 */ /* 0x000ea20000000a00 */
[----:B0-----:R-:W-:-:S05]  /*0110*/  IMAD.WIDE R2, R5, 0x4, R2 ;  /* 0x0000000405027825 */ /* 0x001fca00078e0202 */
[----:B-1----:R0:W3:Y:S02]  /*0120*/  LDG.E R0, desc[UR4][R2.64] ;  /* 0x0000000402007981 */ /* 0x0020e4000c1e1900 */
[----:B0-----:R-:W0:Y:S02]  /*0130*/  LDC.64 R2, c[0x0][0x388] ;  /* 0x0000e200ff027b82 */ /* 0x001e240000000a00 */
[----:B0-----:R-:W-:Y:S01]  /*0140*/  IMAD.WIDE R2, R5, 0x4, R2 ;  /* 0x0000000405027825 */ /* 0x001fe200078e0202 */
[----:B---3--:R-:W0:Y:S01]  /*0150*/  I2F.U8 R4, R0.B3 ;  /* 0x3000000000047306 */ /* 0x008e220000001000 */
[--C-:B------:R-:W-:Y:S02]  /*0160*/  SHF.R.U32.HI R6, RZ, 0x10, R0.reuse ;  /* 0x00000010ff067819 */ /* 0x100fe40000011600 */
[----:B------:R-:W-:Y:S02]  /*0170*/  SHF.R.U32.HI R7, RZ, 0x8, R0 ;  /* 0x00000008ff077819 */ /* 0x000fe40000011600 */
[----:B------:R-:W-:-:S02]  /*0180*/  LOP3.LUT R6, R6, 0xff, RZ, 0xc0, !PT ;  /* 0x000000ff06067812 */ /* 0x000fc400078ec0ff */
[----:B------:R-:W-:Y:S02]  /*0190*/  LOP3.LUT R7, R7, 0xff, RZ, 0xc0, !PT ;  /* 0x000000ff07077812 */ /* 0x000fe400078ec0ff */
[----:B------:R-:W-:Y:S02]  /*01a0*/  I2FP.F32.U32 R8, R6 ;  /* 0x0000000600087245 */ /* 0x000fe40000201000 */
[----:B------:R-:W-:-:S03]  /*01b0*/  I2FP.F32.U32 R10, R7 ;  /* 0x00000007000a7245 */ /* 0x000fc60000201000 */
[-CC-:B--2---:R-:W-:Y:S01]  /*01c0*/  FFMA R8, R8, R12.reuse, R13.reuse ;  /* 0x0000000c08087223 */ /* 0x184fe2000000000d */
[-CC-:B0-----:R-:W-:Y:S01]  /*01d0*/  FFMA R4, R4, R12.reuse, R13.reuse ;  /* 0x0000000c04047223 */ /* 0x181fe2000000000d */
[----:B------:R-:W-:Y:S02]  /*01e0*/  FFMA R10, R10, R12, R13 ;  /* 0x0000000c0a0a7223 */ /* 0x000fe4000000000d */
[----:B------:R-:W0:Y:S01]  /*01f0*/  F2I.U32.TRUNC.NTZ R7, R8 ;  /* 0x0000000800077305 */ /* 0x000e22000020f000 */
[----:B------:R-:W-:Y:S02]  /*0200*/  FSETP.GT.AND P1, PT, R8, 255, PT ;  /* 0x437f00000800780b */ /* 0x000fe40003f24000 */
[----:B------:R-:W-:Y:S02]  /*0210*/  FSETP.GT.AND P0, PT, R4, 255, PT ;  /* 0x437f00000400780b */ /* 0x000fe40003f04000 */
[----:B------:R-:W-:-:S03]  /*0220*/  FSETP.GT.AND P2, PT, R10, 255, PT ;  /* 0x437f00000a00780b */ /* 0x000fc60003f44000 */
[----:B------:R-:W1:Y:S01]  /*0230*/  F2I.U32.TRUNC.NTZ R6, R4 ;  /* 0x0000000400067305 */ /* 0x000e62000020f000 */
[----:B0-----:R-:W-:-:S07]  /*0240*/  IMAD.U32 R11, R7, 0x10000, RZ ;  /* 0x00010000070b7824 */ /* 0x001fce00078e00ff */
[----:B------:R-:W0:Y:S01]  /*0250*/  F2I.U32.TRUNC.NTZ R9, R10 ;  /* 0x0000000a00097305 */ /* 0x000e22000020f000 */
[----:B------:R-:W-:Y:S01]  /*0260*/  LOP3.LUT R11, R11, 0xff0000, RZ, 0xc0, !PT ;  /* 0x00ff00000b0b7812 */ /* 0x000fe200078ec0ff */
[----:B-1----:R-:W-:-:S03]  /*0270*/  IMAD.SHL.U32 R6, R6, 0x1000000, RZ ;  /* 0x0100000006067824 */ /* 0x002fc600078e00ff */
[----:B------:R-:W-:Y:S02]  /*0280*/  SEL R11, R11, 0xff0000, !P1 ;  /* 0x00ff00000b0b7807 */ /* 0x000fe40004800000 */
[----:B------:R-:W-:Y:S01]  /*0290*/  SEL R7, R6, 0xff000000, !P0 ;  /* 0xff00000006077807 */ /* 0x000fe20004000000 */
[----:B0-----:R-:W-:-:S03]  /*02a0*/  IMAD.SHL.U32 R9, R9, 0x100, RZ ;  /* 0x0000010009097824 */ /* 0x001fc600078e00ff */
[----:B------:R-:W-:Y:S02]  /*02b0*/  LOP3.LUT R7, R7, 0xff, R0, 0xf8, !PT ;  /* 0x000000ff07077812 */ /* 0x000fe400078ef800 */
[----:B------:R-:W-:-:S04]  /*02c0*/  LOP3.LUT R9, R9, 0xff00, RZ, 0xc0, !PT ;  /* 0x0000ff0009097812 */ /* 0x000fc800078ec0ff */
[----:B------:R-:W-:-:S04]  /*02d0*/  SEL R0, R9, 0xff00, !P2 ;  /* 0x0000ff0009007807 */ /* 0x000fc80005000000 */
[----:B------:R-:W-:-:S05]  /*02e0*/  LOP3.LUT R7, R0, R7, R11, 0xfe, !PT ;  /* 0x0000000700077212 */ /* 0x000fca00078efe0b */
[----:B------:R-:W-:Y:S01]  /*02f0*/  STG.E desc[UR4][R2.64], R7 ;  /* 0x0000000702007986 */ /* 0x000fe2000c101904 */
[----:B------:R-:W-:Y:S05]  /*0300*/  EXIT ;  /* 0x000000000000794d */ /* 0x000fea0003800000 */
.L_x_9:
        /* <DEDUP_REMOVED lines=15> */
.L_x_15:


//--------------------- .text._Z13copyImgKernelPjS_ii --------------------------
	.section	.text._Z13copyImgKernelPjS_ii,"ax",@progbits
	.align	128
        .global         _Z13copyImgKernelPjS_ii
        .type           _Z13copyImgKernelPjS_ii,@function
        .size           _Z13copyImgKernelPjS_ii,(.L_x_16 - _Z13copyImgKernelPjS_ii)
        .other          _Z13copyImgKernelPjS_ii,@"STO_CUDA_ENTRY STV_DEFAULT"
_Z13copyImgKernelPjS_ii:
.text._Z13copyImgKernelPjS_ii:
        /* <DEDUP_REMOVED lines=17> */
[----:B0-----:R-:W-:-:S06]  /*0110*/  IMAD.WIDE R2, R7, 0x4, R2 ;  /* 0x0000000407027825 */ /* 0x001fcc00078e0202 */
[----:B-1----:R-:W3:Y:S01]  /*0120*/  LDG.E R3, desc[UR4][R2.64] ;  /* 0x0000000402037981 */ /* 0x002ee2000c1e1900 */
[----:B--2---:R-:W-:-:S05]  /*0130*/  IMAD.WIDE R4, R7, 0x4, R4 ;  /* 0x0000000407047825 */ /* 0x004fca00078e0204 */
[----:B---3--:R-:W-:Y:S01]  /*0140*/  STG.E desc[UR4][R4.64], R3 ;  /* 0x0000000304007986 */ /* 0x008fe2000c101904 */
[----:B------:R-:W-:Y:S05]  /*0150*/  EXIT ;  /* 0x000000000000794d */ /* 0x000fea0003800000 */
.L_x_10:
        /* <DEDUP_REMOVED lines=10> */
.L_x_16:


//--------------------- .nv.shared.reserved.0     --------------------------
	.section	.nv.shared.reserved.0,"aw",@nobits
	.weak		__nv_reservedSMEM_offset_0_alias
	.size		__nv_reservedSMEM_offset_0_alias, 0, 64
	.other		__nv_reservedSMEM_offset_0_alias,@"STO_CUDA_RESERVED_SHARED STV_DEFAULT"
__nv_reservedSMEM_offset_0_alias:
	.zero		0
	.zero		64


//--------------------- .nv.constant0._Z11sobelKernelPjS_ii --------------------------
	.section	.nv.constant0._Z11sobelKernelPjS_ii,"a",@progbits
	.sectionflags	@""
	.align	4
.nv.constant0._Z11sobelKernelPjS_ii:
	.zero		920


//--------------------- .nv.constant0._Z8bwKernelPjS_ii --------------------------
	.section	.nv.constant0._Z8bwKernelPjS_ii,"a",@progbits
	.sectionflags	@""
	.align	4
.nv.constant0._Z8bwKernelPjS_ii:
	.zero		920


//--------------------- .nv.constant0._Z12mirrorKernelPjS_ii --------------------------
	.section	.nv.constant0._Z12mirrorKernelPjS_ii,"a",@progbits
	.sectionflags	@""
	.align	4
.nv.constant0._Z12mirrorKernelPjS_ii:
	.zero		920


//--------------------- .nv.constant0._Z21linearTransformKernelPjS_iiff --------------------------
	.section	.nv.constant0._Z21linearTransformKernelPjS_iiff,"a",@progbits
	.sectionflags	@""
	.align	4
.nv.constant0._Z21linearTransformKernelPjS_iiff:
	.zero		928


//--------------------- .nv.constant0._Z13copyImgKernelPjS_ii --------------------------
	.section	.nv.constant0._Z13copyImgKernelPjS_ii,"a",@progbits
	.sectionflags	@""
	.align	4
.nv.constant0._Z13copyImgKernelPjS_ii:
	.zero		920


//--------------------- SYMBOLS --------------------------

	.type		.nv.reservedSmem.offset0,@object
	.size		.nv.reservedSmem.offset0,0x4
